//
// Generated by NVIDIA NVVM Compiler
//
// Compiler Build ID: CL-36424714
// Cuda compilation tools, release 13.0, V13.0.88
// Based on NVVM 20.0.0
//

.version 9.0
.target sm_100
.address_size 64

	// .globl	_Z22convert_to_gray_kernelPhS_iii

.visible .entry _Z22convert_to_gray_kernelPhS_iii(
	.param .u64 .ptr .align 1 _Z22convert_to_gray_kernelPhS_iii_param_0,
	.param .u64 .ptr .align 1 _Z22convert_to_gray_kernelPhS_iii_param_1,
	.param .u32 _Z22convert_to_gray_kernelPhS_iii_param_2,
	.param .u32 _Z22convert_to_gray_kernelPhS_iii_param_3,
	.param .u32 _Z22convert_to_gray_kernelPhS_iii_param_4
)
{
	.reg .pred 	%p<4>;
	.reg .b16 	%rs<4>;
	.reg .b32 	%r<17>;
	.reg .b32 	%f<7>;
	.reg .b64 	%rd<9>;

	ld.param.u64 	%rd1, [_Z22convert_to_gray_kernelPhS_iii_param_0];
	ld.param.u64 	%rd2, [_Z22convert_to_gray_kernelPhS_iii_param_1];
	ld.param.u32 	%r5, [_Z22convert_to_gray_kernelPhS_iii_param_2];
	ld.param.u32 	%r3, [_Z22convert_to_gray_kernelPhS_iii_param_3];
	ld.param.u32 	%r4, [_Z22convert_to_gray_kernelPhS_iii_param_4];
	mov.u32 	%r7, %ctaid.x;
	mov.u32 	%r8, %ntid.x;
	mov.u32 	%r9, %tid.x;
	mad.lo.s32 	%r1, %r7, %r8, %r9;
	mov.u32 	%r10, %ctaid.y;
	mov.u32 	%r11, %ntid.y;
	mov.u32 	%r12, %tid.y;
	mad.lo.s32 	%r13, %r10, %r11, %r12;
	setp.ge.s32 	%p1, %r1, %r3;
	setp.ge.s32 	%p2, %r13, %r5;
	or.pred  	%p3, %p1, %p2;
	@%p3 bra 	$L__BB0_2;
	cvta.to.global.u64 	%rd3, %rd1;
	cvta.to.global.u64 	%rd4, %rd2;
	mad.lo.s32 	%r14, %r3, %r13, %r1;
	mul.lo.s32 	%r15, %r14, %r4;
	cvt.s64.s32 	%rd5, %r15;
	add.s64 	%rd6, %rd3, %rd5;
	ld.global.u8 	%rs1, [%rd6+2];
	ld.global.u8 	%rs2, [%rd6+1];
	ld.global.u8 	%rs3, [%rd6];
	cvt.rn.f32.u16 	%f1, %rs1;
	cvt.rn.f32.u16 	%f2, %rs2;
	mul.f32 	%f3, %f2, 0f3F1645A2;
	fma.rn.f32 	%f4, %f1, 0f3E991687, %f3;
	cvt.rn.f32.u16 	%f5, %rs3;
	fma.rn.f32 	%f6, %f5, 0f3DE978D5, %f4;
	cvt.rzi.u32.f32 	%r16, %f6;
	cvt.s64.s32 	%rd7, %r14;
	add.s64 	%rd8, %rd4, %rd7;
	st.global.u8 	[%rd8], %r16;
$L__BB0_2:
	ret;

}


// ===== COMPILED SASS (sm_100) =====

	.target	sm_100

	.elftype	@"ET_EXEC"


//--------------------- .note.nv.tkinfo           --------------------------
	.section	.note.nv.tkinfo,"",@"SHT_NOTE"
	.sectionflags	@"SHF_NOTE_NV_TKINFO"
	.tkinfo
        /*0018*/ 	.word	0x00000002
        /*0030*/ 	.string	""
        /*0030*/ 	.string	"ptxas"
        /*0030*/ 	.string	"Cuda compilation tools, release 13.0, V13.0.88"
        /*0030*/ 	.string	"Build cuda_13.0.r13.0/compiler.36424714_0"
        /*0030*/ 	.string	"-arch sm_100 -m 64 "



//--------------------- .note.nv.cuinfo           --------------------------
	.section	.note.nv.cuinfo,"",@"SHT_NOTE"
	.sectionflags	@"SHF_NOTE_NV_CUINFO"
        /*0018*/ 	.short	0x0002
        /*001a*/ 	.short	0x0064
        /*001c*/ 	.short	0x0082
	.zero		2


//--------------------- .nv.info                  --------------------------
	.section	.nv.info,"",@"SHT_CUDA_INFO"
	.align	4


	//----- nvinfo : EIATTR_REGCOUNT
	.align		4
        /*0000*/ 	.byte	0x04, 0x2f
        /*0002*/ 	.short	(.L_1 - .L_0)
	.align		4
.L_0:
        /*0004*/ 	.word	index@(_Z22convert_to_gray_kernelPhS_iii)
        /*0008*/ 	.word	0x0000000a


	//----- nvinfo : EIATTR_FRAME_SIZE
	.align		4
.L_1:
        /*000c*/ 	.byte	0x04, 0x11
        /*000e*/ 	.short	(.L_3 - .L_2)
	.align		4
.L_2:
        /*0010*/ 	.word	index@(_Z22convert_to_gray_kernelPhS_iii)
        /*0014*/ 	.word	0x00000000


	//----- nvinfo : EIATTR_MIN_STACK_SIZE
	.align		4
.L_3:
        /*0018*/ 	.byte	0x04, 0x12
        /*001a*/ 	.short	(.L_5 - .L_4)
	.align		4
.L_4:
        /*001c*/ 	.word	index@(_Z22convert_to_gray_kernelPhS_iii)
        /*0020*/ 	.word	0x00000000
.L_5:


//--------------------- .nv.compat                --------------------------
	.section	.nv.compat,"",@"SHT_CUDA_COMPAT_INFO"
	.align	4
        /*0000*/ 	.byte	0x02, 0x09, 0x00, 0x00, 0x02, 0x02, 0x01, 0x00, 0x02, 0x05, 0x05, 0x00, 0x03, 0x07, 0x01, 0x01
        /*0010*/ 	.byte	0x02, 0x03, 0x00, 0x00, 0x02, 0x06, 0x01, 0x00, 0x04, 0x0b, 0x08, 0x00, 0x09, 0x00, 0x00, 0x00
        /*0020*/ 	.byte	0x00, 0x00, 0x00, 0x00


//--------------------- .nv.info._Z22convert_to_gray_kernelPhS_iii --------------------------
	.section	.nv.info._Z22convert_to_gray_kernelPhS_iii,"",@"SHT_CUDA_INFO"
	.sectionflags	@""
	.align	4


	//----- nvinfo : EIATTR_CUDA_API_VERSION
	.align		4
        /*0000*/ 	.byte	0x04, 0x37
        /*0002*/ 	.short	(.L_7 - .L_6)
.L_6:
        /*0004*/ 	.word	0x00000082


	//----- nvinfo : EIATTR_KPARAM_INFO
	.align		4
.L_7:
        /*0008*/ 	.byte	0x04, 0x17
        /*000a*/ 	.short	(.L_9 - .L_8)
.L_8:
        /*000c*/ 	.word	0x00000000
        /*0010*/ 	.short	0x0004
        /*0012*/ 	.short	0x0018
        /*0014*/ 	.byte	0x00, 0xf0, 0x11, 0x00


	//----- nvinfo : EIATTR_KPARAM_INFO
	.align		4
.L_9:
        /*0018*/ 	.byte	0x04, 0x17
        /*001a*/ 	.short	(.L_11 - .L_10)
.L_10:
        /*001c*/ 	.word	0x00000000
        /*0020*/ 	.short	0x0003
        /*0022*/ 	.short	0x0014
        /*0024*/ 	.byte	0x00, 0xf0, 0x11, 0x00


	//----- nvinfo : EIATTR_KPARAM_INFO
	.align		4
.L_11:
        /*0028*/ 	.byte	0x04, 0x17
        /*002a*/ 	.short	(.L_13 - .L_12)
.L_12:
        /*002c*/ 	.word	0x00000000
        /*0030*/ 	.short	0x0002
        /*0032*/ 	.short	0x0010
        /*0034*/ 	.byte	0x00, 0xf0, 0x11, 0x00


	//----- nvinfo : EIATTR_KPARAM_INFO
	.align		4
.L_13:
        /*0038*/ 	.byte	0x04, 0x17
        /*003a*/ 	.short	(.L_15 - .L_14)
.L_14:
        /*003c*/ 	.word	0x00000000
        /*0040*/ 	.short	0x0001
        /*0042*/ 	.short	0x0008
        /*0044*/ 	.byte	0x00, 0xf5, 0x21, 0x00


	//----- nvinfo : EIATTR_KPARAM_INFO
	.align		4
.L_15:
        /*0048*/ 	.byte	0x04, 0x17
        /*004a*/ 	.short	(.L_17 - .L_16)
.L_16:
        /*004c*/ 	.word	0x00000000
        /*0050*/ 	.short	0x0000
        /*0052*/ 	.short	0x0000
        /*0054*/ 	.byte	0x00, 0xf5, 0x21, 0x00


	//----- nvinfo : EIATTR_SPARSE_MMA_MASK
	.align		4
.L_17:
        /*0058*/ 	.byte	0x03, 0x50
        /*005a*/ 	.short	0x0000


	//----- nvinfo : EIATTR_MAXREG_COUNT
	.align		4
        /*005c*/ 	.byte	0x03, 0x1b
        /*005e*/ 	.short	0x00ff


	//----- nvinfo : EIATTR_MERCURY_ISA_VERSION
	.align		4
        /*0060*/ 	.byte	0x03, 0x5f
        /*0062*/ 	.short	0x0101


	//----- nvinfo : EIATTR_VRC_CTA_INIT_COUNT
	.align		4
        /*0064*/ 	.byte	0x02, 0x4a
	.zero		1
	.zero		1


	//----- nvinfo : EIATTR_EXIT_INSTR_OFFSETS
	.align		4
        /*0068*/ 	.byte	0x04, 0x1c
        /*006a*/ 	.short	(.L_19 - .L_18)


	//   ....[0]....
.L_18:
        /*006c*/ 	.word	0x000000c0


	//   ....[1]....
        /*0070*/ 	.word	0x00000210


	//----- nvinfo : EIATTR_CBANK_PARAM_SIZE
	.align		4
.L_19:
        /*0074*/ 	.byte	0x03, 0x19
        /*0076*/ 	.short	0x001c


	//----- nvinfo : EIATTR_PARAM_CBANK
	.align		4
        /*0078*/ 	.byte	0x04, 0x0a
        /*007a*/ 	.short	(.L_21 - .L_20)
	.align		4
.L_20:
        /*007c*/ 	.word	index@(.nv.constant0._Z22convert_to_gray_kernelPhS_iii)
        /*0080*/ 	.short	0x0380
        /*0082*/ 	.short	0x001c


	//----- nvinfo : EIATTR_SW_WAR
	.align		4
.L_21:
        /*0084*/ 	.byte	0x04, 0x36
        /*0086*/ 	.short	(.L_23 - .L_22)
.L_22:
        /*0088*/ 	.word	0x00000008
.L_23:


//--------------------- .nv.callgraph             --------------------------
	.section	.nv.callgraph,"",@"SHT_CUDA_CALLGRAPH"
	.align	4
	.sectionentsize	8
	.align		4
        /*0000*/ 	.word	0x00000000
	.align		4
        /*0004*/ 	.word	0xffffffff
	.align		4
        /*0008*/ 	.word	0x00000000
	.align		4
        /*000c*/ 	.word	0xfffffffe
	.align		4
        /*0010*/ 	.word	0x00000000
	.align		4
        /*0014*/ 	.word	0xfffffffd
	.align		4
        /*0018*/ 	.word	0x00000000
	.align		4
        /*001c*/ 	.word	0xfffffffc


//--------------------- .text._Z22convert_to_gray_kernelPhS_iii --------------------------
	.section	.text._Z22convert_to_gray_kernelPhS_iii,"ax",@progbits
	.align	128
        .global         _Z22convert_to_gray_kernelPhS_iii
        .type           _Z22convert_to_gray_kernelPhS_iii,@function
        .size           _Z22convert_to_gray_kernelPhS_iii,(.L_x_1 - _Z22convert_to_gray_kernelPhS_iii)
        .other          _Z22convert_to_gray_kernelPhS_iii,@"STO_CUDA_ENTRY STV_DEFAULT"
_Z22convert_to_gray_kernelPhS_iii:
.text._Z22convert_to_gray_kernelPhS_iii:
[----:B------:R-:W-:Y:S01]  /*0000*/  LDC R1, c[0x0][0x37c] ;  /* 0x0000df00ff017b82 */ /* 0x000fe20000000800 */
[----:B------:R-:W0:Y:S07]  /*0010*/  S2R R2, SR_TID.Y ;  /* 0x0000000000027919 */ /* 0x000e2e0000002200 */
[----:B------:R-:W1:Y:S01]  /*0020*/  LDC R0, c[0x0][0x360] ;  /* 0x0000d800ff007b82 */ /* 0x000e620000000800 */
[----:B------:R-:W2:Y:S01]  /*0030*/  LDCU.64 UR6, c[0x0][0x390] ;  /* 0x00007200ff0677ac */ /* 0x000ea20008000a00 */
[----:B------:R-:W1:Y:S06]  /*0040*/  S2R R5, SR_TID.X ;  /* 0x0000000000057919 */ /* 0x000e6c0000002100 */
[----:B------:R-:W0:Y:S08]  /*0050*/  S2UR UR5, SR_CTAID.Y ;  /* 0x00000000000579c3 */ /* 0x000e300000002600 */
[----:B------:R-:W0:Y:S08]  /*0060*/  LDC R3, c[0x0][0x364] ;  /* 0x0000d900ff037b82 */ /* 0x000e300000000800 */
[----:B------:R-:W1:Y:S01]  /*0070*/  S2UR UR4, SR_CTAID.X ;  /* 0x00000000000479c3 */ /* 0x000e620000002500 */
[----:B0-----:R-:W-:-:S05]  /*0080*/  IMAD R3, R3, UR5, R2 ;  /* 0x0000000503037c24 */ /* 0x001fca000f8e0202 */
[----:B--2---:R-:W-:Y:S01]  /*0090*/  ISETP.GE.AND P0, PT, R3, UR6, PT ;  /* 0x0000000603007c0c */ /* 0x004fe2000bf06270 */
[----:B-1----:R-:W-:-:S05]  /*00a0*/  IMAD R0, R0, UR4, R5 ;  /* 0x0000000400007c24 */ /* 0x002fca000f8e0205 */
[----:B------:R-:W-:-:S13]  /*00b0*/  ISETP.GE.OR P0, PT, R0, UR7, P0 ;  /* 0x0000000700007c0c */ /* 0x000fda0008706670 */
[----:B------:R-:W-:Y:S05]  /*00c0*/  @P0 EXIT ;  /* 0x000000000000094d */ /* 0x000fea0003800000 */
[----:B------:R-:W0:Y:S01]  /*00d0*/  LDCU UR6, c[0x0][0x398] ;  /* 0x00007300ff0677ac */ /* 0x000e220008000800 */
[----:B------:R-:W-:Y:S01]  /*00e0*/  IMAD R0, R3, UR7, R0 ;  /* 0x0000000703007c24 */ /* 0x000fe2000f8e0200 */
[----:B------:R-:W1:Y:S01]  /*00f0*/  LDCU.128 UR8, c[0x0][0x380] ;  /* 0x00007000ff0877ac */ /* 0x000e620008000c00 */
[----:B------:R-:W2:Y:S02]  /*0100*/  LDCU.64 UR4, c[0x0][0x358] ;  /* 0x00006b00ff0477ac */ /* 0x000ea40008000a00 */
[----:B0-----:R-:W-:-:S05]  /*0110*/  IMAD R3, R0, UR6, RZ ;  /* 0x0000000600037c24 */ /* 0x001fca000f8e02ff */
[----:B-1----:R-:W-:-:S04]  /*0120*/  IADD3 R2, P0, PT, R3, UR8, RZ ;  /* 0x0000000803027c10 */ /* 0x002fc8000ff1e0ff */
[----:B------:R-:W-:-:S05]  /*0130*/  LEA.HI.X.SX32 R3, R3, UR9, 0x1, P0 ;  /* 0x0000000903037c11 */ /* 0x000fca00080f0eff */
[----:B--2---:R-:W2:Y:S04]  /*0140*/  LDG.E.U8 R5, desc[UR4][R2.64+0x1] ;  /* 0x0000010402057981 */ /* 0x004ea8000c1e1100 */
[----:B------:R-:W3:Y:S04]  /*0150*/  LDG.E.U8 R4, desc[UR4][R2.64+0x2] ;  /* 0x0000020402047981 */ /* 0x000ee8000c1e1100 */
[----:B------:R-:W4:Y:S01]  /*0160*/  LDG.E.U8 R6, desc[UR4][R2.64] ;  /* 0x0000000402067981 */ /* 0x000f22000c1e1100 */
[----:B--2---:R-:W-:Y:S02]  /*0170*/  I2FP.F32.U32 R5, R5 ;  /* 0x0000000500057245 */ /* 0x004fe40000201000 */
[----:B---3--:R-:W-:-:S03]  /*0180*/  I2FP.F32.U32 R4, R4 ;  /* 0x0000000400047245 */ /* 0x008fc60000201000 */
[----:B------:R-:W-:Y:S01]  /*0190*/  FMUL R5, R5, 0.58700001239776611328 ;  /* 0x3f1645a205057820 */ /* 0x000fe20000400000 */
[----:B----4-:R-:W-:-:S03]  /*01a0*/  I2FP.F32.U32 R7, R6 ;  /* 0x0000000600077245 */ /* 0x010fc60000201000 */
[----:B------:R-:W-:-:S04]  /*01b0*/  FFMA R4, R4, 0.29899999499320983887, R5 ;  /* 0x3e99168704047823 */ /* 0x000fc80000000005 */
[----:B------:R-:W-:Y:S01]  /*01c0*/  FFMA R7, R7, 0.11400000005960464478, R4 ;  /* 0x3de978d507077823 */ /* 0x000fe20000000004 */
[----:B------:R-:W-:-:S04]  /*01d0*/  IADD3 R4, P0, PT, R0, UR10, RZ ;  /* 0x0000000a00047c10 */ /* 0x000fc8000ff1e0ff */
[----:B------:R-:W-:Y:S01]  /*01e0*/  LEA.HI.X.SX32 R5, R0, UR11, 0x1, P0 ;  /* 0x0000000b00057c11 */ /* 0x000fe200080f0eff */
[----:B------:R-:W0:Y:S04]  /*01f0*/  F2I.U32.TRUNC.NTZ R7, R7 ;  /* 0x0000000700077305 */ /* 0x000e28000020f000 */
[----:B0-----:R-:W-:Y:S01]  /*0200*/  STG.E.U8 desc[UR4][R4.64], R7 ;  /* 0x0000000704007986 */ /* 0x001fe2000c101104 */
[----:B------:R-:W-:Y:S05]  /*0210*/  EXIT ;  /* 0x000000000000794d */ /* 0x000fea0003800000 */
.L_x_0:
[----:B------:R-:W-:-:S00]  /*0220*/  BRA `(.L_x_0) ;  /* 0xfffffffc00fc7947 */ /* 0x000fc0000383ffff */
[----:B------:R-:W-:-:S00]  /*0230*/  NOP ;  /* 0x0000000000007918 */ /* 0x000fc00000000000 */
        /* <DEDUP_REMOVED lines=12> */
.L_x_1:


//--------------------- .nv.shared.reserved.0     --------------------------
	.section	.nv.shared.reserved.0,"aw",@nobits
	.weak		__nv_reservedSMEM_offset_0_alias
	.size		__nv_reservedSMEM_offset_0_alias, 0, 64
	.other		__nv_reservedSMEM_offset_0_alias,@"STO_CUDA_RESERVED_SHARED STV_DEFAULT"
__nv_reservedSMEM_offset_0_alias:
	.zero		0
	.zero		64


//--------------------- .nv.constant0._Z22convert_to_gray_kernelPhS_iii --------------------------
	.section	.nv.constant0._Z22convert_to_gray_kernelPhS_iii,"a",@progbits
	.sectionflags	@""
	.align	4
.nv.constant0._Z22convert_to_gray_kernelPhS_iii:
	.zero		924


//--------------------- SYMBOLS --------------------------

	.type		.nv.reservedSmem.offset0,@object
	.size		.nv.reservedSmem.offset0,0x4
